	.headerflags	@"EF_CUDA_TEXMODE_UNIFIED EF_CUDA_64BIT_ADDRESS EF_CUDA_ACCELERATORS EF_CUDA_SM90 EF_CUDA_VIRTUAL_SM(EF_CUDA_SM90)"
	.elftype	@"ET_EXEC"


//--------------------- .nv.info                  --------------------------
	.section	.nv.info,"",@"SHT_CUDA_INFO"
	.align	4


	//----- nvinfo : EIATTR_REGCOUNT
	.align		4
        /*0000*/ 	.byte	0x04, 0x2f
        /*0002*/ 	.short	(.L_1 - .L_0)
	.align		4
.L_0:
        /*0004*/ 	.word	index@(triton_poi_fused_convolution_relu_0)
        /*0008*/ 	.word	0x00000012


	//----- nvinfo : EIATTR_MIN_STACK_SIZE
	.align		4
.L_1:
        /*000c*/ 	.byte	0x04, 0x12
        /*000e*/ 	.short	(.L_3 - .L_2)
	.align		4
.L_2:
        /*0010*/ 	.word	index@(triton_poi_fused_convolution_relu_0)
        /*0014*/ 	.word	0x00000000


	//----- nvinfo : EIATTR_FRAME_SIZE
	.align		4
.L_3:
        /*0018*/ 	.byte	0x04, 0x11
        /*001a*/ 	.short	(.L_5 - .L_4)
	.align		4
.L_4:
        /*001c*/ 	.word	index@(triton_poi_fused_convolution_relu_0)
        /*0020*/ 	.word	0x00000000


	//----- nvinfo : EIATTR_MIN_STACK_SIZE
	.align		4
.L_5:
        /*0024*/ 	.byte	0x04, 0x12
        /*0026*/ 	.short	(.L_7 - .L_6)
	.align		4
.L_6:
        /*0028*/ 	.word	index@(triton_poi_fused_convolution_relu_0)
        /*002c*/ 	.word	0x00000000
.L_7:


//--------------------- .nv.info.triton_poi_fused_convolution_relu_0 --------------------------
	.section	.nv.info.triton_poi_fused_convolution_relu_0,"",@"SHT_CUDA_INFO"
	.sectionflags	@""
	.align	4


	//----- nvinfo : EIATTR_CUDA_API_VERSION
	.align		4
        /*0000*/ 	.byte	0x04, 0x37
        /*0002*/ 	.short	(.L_9 - .L_8)
.L_8:
        /*0004*/ 	.word	0x0000007c


	//----- nvinfo : EIATTR_KPARAM_INFO
	.align		4
.L_9:
        /*0008*/ 	.byte	0x04, 0x17
        /*000a*/ 	.short	(.L_11 - .L_10)
.L_10:
        /*000c*/ 	.word	0x00000000
        /*0010*/ 	.short	0x0002
        /*0012*/ 	.short	0x0010
        /*0014*/ 	.byte	0x00, 0xf0, 0x11, 0x00


	//----- nvinfo : EIATTR_KPARAM_INFO
	.align		4
.L_11:
        /*0018*/ 	.byte	0x04, 0x17
        /*001a*/ 	.short	(.L_13 - .L_12)
.L_12:
        /*001c*/ 	.word	0x00000000
        /*0020*/ 	.short	0x0001
        /*0022*/ 	.short	0x0008
        /*0024*/ 	.byte	0x00, 0xf4, 0x21, 0x00


	//----- nvinfo : EIATTR_KPARAM_INFO
	.align		4
.L_13:
        /*0028*/ 	.byte	0x04, 0x17
        /*002a*/ 	.short	(.L_15 - .L_14)
.L_14:
        /*002c*/ 	.word	0x00000000
        /*0030*/ 	.short	0x0000
        /*0032*/ 	.short	0x0000
        /*0034*/ 	.byte	0x00, 0xf4, 0x21, 0x00


	//----- nvinfo : EIATTR_SPARSE_MMA_MASK
	.align		4
.L_15:
        /*0038*/ 	.byte	0x03, 0x50
        /*003a*/ 	.short	0x0000


	//----- nvinfo : EIATTR_MAXREG_COUNT
	.align		4
        /*003c*/ 	.byte	0x03, 0x1b
        /*003e*/ 	.short	0x00ff


	//----- nvinfo : EIATTR_EXIT_INSTR_OFFSETS
	.align		4
        /*0040*/ 	.byte	0x04, 0x1c
        /*0042*/ 	.short	(.L_17 - .L_16)


	//   ....[0]....
.L_16:
        /*0044*/ 	.word	0x00000360


	//----- nvinfo : EIATTR_REQNTID
	.align		4
.L_17:
        /*0048*/ 	.byte	0x04, 0x10
        /*004a*/ 	.short	(.L_19 - .L_18)
.L_18:
        /*004c*/ 	.word	0x00000080
        /*0050*/ 	.word	0x00000001
        /*0054*/ 	.word	0x00000001


	//----- nvinfo : EIATTR_CBANK_PARAM_SIZE
	.align		4
.L_19:
        /*0058*/ 	.byte	0x03, 0x19
        /*005a*/ 	.short	0x0014


	//----- nvinfo : EIATTR_PARAM_CBANK
	.align		4
        /*005c*/ 	.byte	0x04, 0x0a
        /*005e*/ 	.short	(.L_21 - .L_20)
	.align		4
.L_20:
        /*0060*/ 	.word	index@(.nv.constant0.triton_poi_fused_convolution_relu_0)
        /*0064*/ 	.short	0x0210
        /*0066*/ 	.short	0x0014


	//----- nvinfo : EIATTR_SW_WAR
	.align		4
.L_21:
        /*0068*/ 	.byte	0x04, 0x36
        /*006a*/ 	.short	(.L_23 - .L_22)
.L_22:
        /*006c*/ 	.word	0x00000008
.L_23:


//--------------------- .nv.callgraph             --------------------------
	.section	.nv.callgraph,"",@"SHT_CUDA_CALLGRAPH"
	.align	4
	.sectionentsize	8
	.align		4
        /*0000*/ 	.word	0x00000000
	.align		4
        /*0004*/ 	.word	0xffffffff
	.align		4
        /*0008*/ 	.word	0x00000000
	.align		4
        /*000c*/ 	.word	0xfffffffe
	.align		4
        /*0010*/ 	.word	0x00000000
	.align		4
        /*0014*/ 	.word	0xfffffffd
	.align		4
        /*0018*/ 	.word	0x00000000
	.align		4
        /*001c*/ 	.word	0xfffffffc


//--------------------- .text.triton_poi_fused_convolution_relu_0 --------------------------
	.section	.text.triton_poi_fused_convolution_relu_0,"ax",@progbits
	.align	128
        .global         triton_poi_fused_convolution_relu_0
        .type           triton_poi_fused_convolution_relu_0,@function
        .size           triton_poi_fused_convolution_relu_0,(.L_x_1 - triton_poi_fused_convolution_relu_0)
        .other          triton_poi_fused_convolution_relu_0,@"STO_CUDA_ENTRY STV_DEFAULT"
triton_poi_fused_convolution_relu_0:
.text.triton_poi_fused_convolution_relu_0:
[----:B------:R-:W-:Y:S01]  /*0000*/  LDC R1, c[0x0][0x28] ;  /* 0x00000a00ff017b82 */ /* 0x000fe20000000800 */
[----:B------:R-:W1:Y:S07]  /*0010*/  S2R R0, SR_TID.X ;  /* 0x0000000000007919 */ /* 0x000e6e0000002100 */
[----:B------:R-:W2:Y:S01]  /*0020*/  LDC.64 R2, c[0x0][0x218] ;  /* 0x00008600ff027b82 */ /* 0x000ea20000000a00 */
[----:B------:R-:W-:Y:S01]  /*0030*/  ULDC.64 UR4, c[0x0][0x208] ;  /* 0x0000820000047ab9 */ /* 0x000fe20000000a00 */
[----:B------:R-:W3:Y:S06]  /*0040*/  S2R R5, SR_CTAID.X ;  /* 0x0000000000057919 */ /* 0x000eec0000002500 */
[----:B------:R-:W4:Y:S01]  /*0050*/  LDC.64 R8, c[0x0][0x210] ;  /* 0x00008400ff087b82 */ /* 0x000f220000000a00 */
[----:B-1----:R-:W-:Y:S01]  /*0060*/  IMAD.SHL.U32 R0, R0, 0x4, RZ ;  /* 0x0000000400007824 */ /* 0x002fe200078e00ff */
[----:B---3--:R-:W-:-:S04]  /*0070*/  SHF.R.S32.HI R4, RZ, 0x15, R5 ;  /* 0x00000015ff047819 */ /* 0x008fc80000011405 */
[----:B------:R-:W-:Y:S02]  /*0080*/  LOP3.LUT R0, R0, 0x1fc, RZ, 0xc0, !PT ;  /* 0x000001fc00007812 */ /* 0x000fe400078ec0ff */
[----:B------:R-:W-:-:S03]  /*0090*/  SGXT R4, R4, 0x1 ;  /* 0x000000010404781a */ /* 0x000fc60000000200 */
[----:B------:R-:W-:-:S04]  /*00a0*/  IMAD R5, R5, 0x400, R0 ;  /* 0x0000040005057824 */ /* 0x000fc800078e0200 */
[----:B----4-:R-:W-:Y:S01]  /*00b0*/  IMAD.WIDE R8, R5, 0x4, R8 ;  /* 0x0000000405087825 */ /* 0x010fe200078e0208 */
[----:B------:R-:W-:-:S04]  /*00c0*/  LEA.HI R4, R4, R5, RZ, 0xc ;  /* 0x0000000504047211 */ /* 0x000fc800078f60ff */
[----:B------:R-:W-:Y:S01]  /*00d0*/  SHF.R.S32.HI R0, RZ, 0xc, R4 ;  /* 0x0000000cff007819 */ /* 0x000fe20000011404 */
[----:B------:R-:W-:-:S03]  /*00e0*/  VIADD R4, R4, 0x200 ;  /* 0x0000020004047836 */ /* 0x000fc60000000000 */
[----:B------:R-:W-:Y:S02]  /*00f0*/  LEA.HI R6, R0, R0, RZ, 0x7 ;  /* 0x0000000000067211 */ /* 0x000fe400078f38ff */
[----:B------:R-:W-:Y:S02]  /*0100*/  SHF.R.S32.HI R4, RZ, 0xc, R4 ;  /* 0x0000000cff047819 */ /* 0x000fe40000011404 */
[----:B------:R-:W-:Y:S02]  /*0110*/  LOP3.LUT R7, R6, 0xffffff80, RZ, 0xc0, !PT ;  /* 0xffffff8006077812 */ /* 0x000fe400078ec0ff */
[----:B------:R-:W-:-:S03]  /*0120*/  LEA.HI R6, R4, R4, RZ, 0x7 ;  /* 0x0000000404067211 */ /* 0x000fc600078f38ff */
[----:B------:R-:W-:Y:S01]  /*0130*/  IMAD.IADD R7, R0, 0x1, -R7 ;  /* 0x0000000100077824 */ /* 0x000fe200078e0a07 */
[----:B------:R-:W-:-:S03]  /*0140*/  LOP3.LUT R13, R6, 0xffffff80, RZ, 0xc0, !PT ;  /* 0xffffff80060d7812 */ /* 0x000fc600078ec0ff */
[----:B--2---:R-:W-:-:S04]  /*0150*/  IMAD.WIDE R10, R7, 0x4, R2 ;  /* 0x00000004070a7825 */ /* 0x004fc800078e0202 */
[----:B------:R-:W-:Y:S02]  /*0160*/  IMAD.IADD R13, R4, 0x1, -R13 ;  /* 0x00000001040d7824 */ /* 0x000fe400078e0a0d */
[----:B------:R-:W2:Y:S02]  /*0170*/  LDG.E.128 R4, desc[UR4][R8.64] ;  /* 0x0000000408047981 */ /* 0x000ea4000c1e1d00 */
[----:B------:R-:W-:Y:S02]  /*0180*/  IMAD.WIDE R2, R13, 0x4, R2 ;  /* 0x000000040d027825 */ /* 0x000fe400078e0202 */
[----:B------:R-:W2:Y:S04]  /*0190*/  LDG.E.EL R10, desc[UR4][R10.64] ;  /* 0x000000040a0a7981 */ /* 0x000ea8000c2e1900 */
[----:B------:R-:W3:Y:S04]  /*01a0*/  LDG.E.EL R2, desc[UR4][R2.64] ;  /* 0x0000000402027981 */ /* 0x000ee8000c2e1900 */
[----:B------:R-:W3:Y:S01]  /*01b0*/  LDG.E.128 R12, desc[UR4][R8.64+0x800] ;  /* 0x00080004080c7981 */ /* 0x000ee2000c1e1d00 */
[CC--:B--2---:R-:W-:Y:S01]  /*01c0*/  FSETP.GEU.AND P6, PT, R5.reuse, -R10.reuse, PT ;  /* 0x8000000a0500720b */ /* 0x0c4fe20003fce000 */
[--C-:B------:R-:W-:Y:S01]  /*01d0*/  FADD R5, R5, R10.reuse ;  /* 0x0000000a05057221 */ /* 0x100fe20000000000 */
[CC--:B------:R-:W-:Y:S01]  /*01e0*/  FSETP.GEU.AND P0, PT, R6.reuse, -R10.reuse, PT ;  /* 0x8000000a0600720b */ /* 0x0c0fe20003f0e000 */
[--C-:B------:R-:W-:Y:S01]  /*01f0*/  FADD R6, R6, R10.reuse ;  /* 0x0000000a06067221 */ /* 0x100fe20000000000 */
[C---:B------:R-:W-:Y:S01]  /*0200*/  FSETP.GEU.AND P1, PT, R7.reuse, -R10, PT ;  /* 0x8000000a0700720b */ /* 0x040fe20003f2e000 */
[----:B------:R-:W-:Y:S01]  /*0210*/  FADD R7, R7, R10 ;  /* 0x0000000a07077221 */ /* 0x000fe20000000000 */
[----:B------:R-:W-:-:S02]  /*0220*/  SEL R5, R5, RZ, P6 ;  /* 0x000000ff05057207 */ /* 0x000fc40003000000 */
[CC--:B---3--:R-:W-:Y:S01]  /*0230*/  FSETP.GEU.AND P3, PT, R13.reuse, -R2.reuse, PT ;  /* 0x800000020d00720b */ /* 0x0c8fe20003f6e000 */
[--C-:B------:R-:W-:Y:S01]  /*0240*/  FADD R13, R13, R2.reuse ;  /* 0x000000020d0d7221 */ /* 0x100fe20000000000 */
[CC--:B------:R-:W-:Y:S01]  /*0250*/  FSETP.GEU.AND P4, PT, R14.reuse, -R2.reuse, PT ;  /* 0x800000020e00720b */ /* 0x0c0fe20003f8e000 */
[--C-:B------:R-:W-:Y:S01]  /*0260*/  FADD R14, R14, R2.reuse ;  /* 0x000000020e0e7221 */ /* 0x100fe20000000000 */
[C---:B------:R-:W-:Y:S01]  /*0270*/  FSETP.GEU.AND P5, PT, R15.reuse, -R2, PT ;  /* 0x800000020f00720b */ /* 0x040fe20003fae000 */
[----:B------:R-:W-:Y:S01]  /*0280*/  FADD R15, R15, R2 ;  /* 0x000000020f0f7221 */ /* 0x000fe20000000000 */
[C---:B------:R-:W-:Y:S01]  /*0290*/  FSETP.GEU.AND P2, PT, R4.reuse, -R10, PT ;  /* 0x8000000a0400720b */ /* 0x040fe20003f4e000 */
[----:B------:R-:W-:Y:S01]  /*02a0*/  FADD R4, R4, R10 ;  /* 0x0000000a04047221 */ /* 0x000fe20000000000 */
[C---:B------:R-:W-:Y:S01]  /*02b0*/  FSETP.GEU.AND P6, PT, R12.reuse, -R2, PT ;  /* 0x800000020c00720b */ /* 0x040fe20003fce000 */
[----:B------:R-:W-:Y:S01]  /*02c0*/  FADD R2, R12, R2 ;  /* 0x000000020c027221 */ /* 0x000fe20000000000 */
[----:B------:R-:W-:-:S02]  /*02d0*/  SEL R6, R6, RZ, P0 ;  /* 0x000000ff06067207 */ /* 0x000fc40000000000 */
[----:B------:R-:W-:Y:S02]  /*02e0*/  SEL R7, R7, RZ, P1 ;  /* 0x000000ff07077207 */ /* 0x000fe40000800000 */
[----:B------:R-:W-:Y:S02]  /*02f0*/  SEL R4, R4, RZ, P2 ;  /* 0x000000ff04047207 */ /* 0x000fe40001000000 */
[----:B------:R-:W-:Y:S02]  /*0300*/  SEL R13, R13, RZ, P3 ;  /* 0x000000ff0d0d7207 */ /* 0x000fe40001800000 */
[----:B------:R-:W-:Y:S01]  /*0310*/  SEL R14, R14, RZ, P4 ;  /* 0x000000ff0e0e7207 */ /* 0x000fe20002000000 */
[----:B------:R-:W-:Y:S01]  /*0320*/  STG.E.128 desc[UR4][R8.64], R4 ;  /* 0x0000000408007986 */ /* 0x000fe2000c101d04 */
[----:B------:R-:W-:Y:S02]  /*0330*/  SEL R15, R15, RZ, P5 ;  /* 0x000000ff0f0f7207 */ /* 0x000fe40002800000 */
[----:B------:R-:W-:-:S05]  /*0340*/  SEL R12, R2, RZ, P6 ;  /* 0x000000ff020c7207 */ /* 0x000fca0003000000 */
[----:B------:R-:W-:Y:S01]  /*0350*/  STG.E.128 desc[UR4][R8.64+0x800], R12 ;  /* 0x0008000c08007986 */ /* 0x000fe2000c101d04 */
[----:B------:R-:W-:Y:S05]  /*0360*/  EXIT ;  /* 0x000000000000794d */ /* 0x000fea0003800000 */
.L_x_0:
[----:B------:R-:W-:-:S00]  /*0370*/  BRA `(.L_x_0) ;  /* 0xfffffffc00fc7947 */ /* 0x000fc0000383ffff */
[----:B------:R-:W-:-:S00]  /*0380*/  NOP ;  /* 0x0000000000007918 */ /* 0x000fc00000000000 */
[----:B------:R-:W-:-:S00]  /*0390*/  NOP ;  /* 0x0000000000007918 */ /* 0x000fc00000000000 */
[----:B------:R-:W-:-:S00]  /*03a0*/  NOP ;  /* 0x0000000000007918 */ /* 0x000fc00000000000 */
[----:B------:R-:W-:-:S00]  /*03b0*/  NOP ;  /* 0x0000000000007918 */ /* 0x000fc00000000000 */
[----:B------:R-:W-:-:S00]  /*03c0*/  NOP ;  /* 0x0000000000007918 */ /* 0x000fc00000000000 */
[----:B------:R-:W-:-:S00]  /*03d0*/  NOP ;  /* 0x0000000000007918 */ /* 0x000fc00000000000 */
[----:B------:R-:W-:-:S00]  /*03e0*/  NOP ;  /* 0x0000000000007918 */ /* 0x000fc00000000000 */
[----:B------:R-:W-:-:S00]  /*03f0*/  NOP ;  /* 0x0000000000007918 */ /* 0x000fc00000000000 */
.L_x_1:


//--------------------- .nv.constant0.triton_poi_fused_convolution_relu_0 --------------------------
	.section	.nv.constant0.triton_poi_fused_convolution_relu_0,"a",@progbits
	.sectionflags	@""
	.align	4
.nv.constant0.triton_poi_fused_convolution_relu_0:
	.zero		548
